//
// Generated by NVIDIA NVVM Compiler
//
// Compiler Build ID: CL-36424714
// Cuda compilation tools, release 13.0, V13.0.88
// Based on NVVM 20.0.0
//

.version 9.0
.target sm_100
.address_size 64

	// .globl	gscale_32

.visible .entry gscale_32(
	.param .u32 gscale_32_param_0,
	.param .u64 .ptr .align 1 gscale_32_param_1,
	.param .u64 .ptr .align 1 gscale_32_param_2
)
{
	.reg .pred 	%p<2>;
	.reg .b32 	%r<6>;
	.reg .b32 	%f<4>;
	.reg .b64 	%rd<7>;

	ld.param.u32 	%r2, [gscale_32_param_0];
	ld.param.u64 	%rd1, [gscale_32_param_1];
	ld.param.u64 	%rd2, [gscale_32_param_2];
	mov.u32 	%r3, %tid.x;
	mov.u32 	%r4, %ctaid.x;
	mov.u32 	%r5, %ntid.x;
	mad.lo.s32 	%r1, %r4, %r5, %r3;
	setp.ge.s32 	%p1, %r1, %r2;
	@%p1 bra 	$L__BB0_2;
	cvta.to.global.u64 	%rd3, %rd1;
	cvta.to.global.u64 	%rd4, %rd2;
	ld.global.f32 	%f1, [%rd3];
	mul.wide.s32 	%rd5, %r1, 4;
	add.s64 	%rd6, %rd4, %rd5;
	ld.global.f32 	%f2, [%rd6];
	mul.f32 	%f3, %f1, %f2;
	st.global.f32 	[%rd6], %f3;
$L__BB0_2:
	ret;

}


// ===== COMPILED SASS (sm_100) =====

	.target	sm_100

	.elftype	@"ET_EXEC"


//--------------------- .note.nv.tkinfo           --------------------------
	.section	.note.nv.tkinfo,"",@"SHT_NOTE"
	.sectionflags	@"SHF_NOTE_NV_TKINFO"
	.tkinfo
        /*0018*/ 	.word	0x00000002
        /*0030*/ 	.string	""
        /*0030*/ 	.string	"ptxas"
        /*0030*/ 	.string	"Cuda compilation tools, release 13.0, V13.0.88"
        /*0030*/ 	.string	"Build cuda_13.0.r13.0/compiler.36424714_0"
        /*0030*/ 	.string	"-arch sm_100 -m 64 "



//--------------------- .note.nv.cuinfo           --------------------------
	.section	.note.nv.cuinfo,"",@"SHT_NOTE"
	.sectionflags	@"SHF_NOTE_NV_CUINFO"
        /*0018*/ 	.short	0x0002
        /*001a*/ 	.short	0x0064
        /*001c*/ 	.short	0x0082
	.zero		2


//--------------------- .nv.info                  --------------------------
	.section	.nv.info,"",@"SHT_CUDA_INFO"
	.align	4


	//----- nvinfo : EIATTR_REGCOUNT
	.align		4
        /*0000*/ 	.byte	0x04, 0x2f
        /*0002*/ 	.short	(.L_1 - .L_0)
	.align		4
.L_0:
        /*0004*/ 	.word	index@(gscale_32)
        /*0008*/ 	.word	0x0000000a


	//----- nvinfo : EIATTR_FRAME_SIZE
	.align		4
.L_1:
        /*000c*/ 	.byte	0x04, 0x11
        /*000e*/ 	.short	(.L_3 - .L_2)
	.align		4
.L_2:
        /*0010*/ 	.word	index@(gscale_32)
        /*0014*/ 	.word	0x00000000


	//----- nvinfo : EIATTR_MIN_STACK_SIZE
	.align		4
.L_3:
        /*0018*/ 	.byte	0x04, 0x12
        /*001a*/ 	.short	(.L_5 - .L_4)
	.align		4
.L_4:
        /*001c*/ 	.word	index@(gscale_32)
        /*0020*/ 	.word	0x00000000
.L_5:


//--------------------- .nv.compat                --------------------------
	.section	.nv.compat,"",@"SHT_CUDA_COMPAT_INFO"
	.align	4
        /*0000*/ 	.byte	0x02, 0x09, 0x00, 0x00, 0x02, 0x02, 0x01, 0x00, 0x02, 0x05, 0x05, 0x00, 0x03, 0x07, 0x01, 0x01
        /*0010*/ 	.byte	0x02, 0x03, 0x00, 0x00, 0x02, 0x06, 0x01, 0x00, 0x04, 0x0b, 0x08, 0x00, 0x09, 0x00, 0x00, 0x00
        /*0020*/ 	.byte	0x00, 0x00, 0x00, 0x00


//--------------------- .nv.info.gscale_32        --------------------------
	.section	.nv.info.gscale_32,"",@"SHT_CUDA_INFO"
	.sectionflags	@""
	.align	4


	//----- nvinfo : EIATTR_CUDA_API_VERSION
	.align		4
        /*0000*/ 	.byte	0x04, 0x37
        /*0002*/ 	.short	(.L_7 - .L_6)
.L_6:
        /*0004*/ 	.word	0x00000082


	//----- nvinfo : EIATTR_KPARAM_INFO
	.align		4
.L_7:
        /*0008*/ 	.byte	0x04, 0x17
        /*000a*/ 	.short	(.L_9 - .L_8)
.L_8:
        /*000c*/ 	.word	0x00000000
        /*0010*/ 	.short	0x0002
        /*0012*/ 	.short	0x0010
        /*0014*/ 	.byte	0x00, 0xf5, 0x21, 0x00


	//----- nvinfo : EIATTR_KPARAM_INFO
	.align		4
.L_9:
        /*0018*/ 	.byte	0x04, 0x17
        /*001a*/ 	.short	(.L_11 - .L_10)
.L_10:
        /*001c*/ 	.word	0x00000000
        /*0020*/ 	.short	0x0001
        /*0022*/ 	.short	0x0008
        /*0024*/ 	.byte	0x00, 0xf5, 0x21, 0x00


	//----- nvinfo : EIATTR_KPARAM_INFO
	.align		4
.L_11:
        /*0028*/ 	.byte	0x04, 0x17
        /*002a*/ 	.short	(.L_13 - .L_12)
.L_12:
        /*002c*/ 	.word	0x00000000
        /*0030*/ 	.short	0x0000
        /*0032*/ 	.short	0x0000
        /*0034*/ 	.byte	0x00, 0xf0, 0x11, 0x00


	//----- nvinfo : EIATTR_SPARSE_MMA_MASK
	.align		4
.L_13:
        /*0038*/ 	.byte	0x03, 0x50
        /*003a*/ 	.short	0x0000


	//----- nvinfo : EIATTR_MAXREG_COUNT
	.align		4
        /*003c*/ 	.byte	0x03, 0x1b
        /*003e*/ 	.short	0x00ff


	//----- nvinfo : EIATTR_MERCURY_ISA_VERSION
	.align		4
        /*0040*/ 	.byte	0x03, 0x5f
        /*0042*/ 	.short	0x0101


	//----- nvinfo : EIATTR_VRC_CTA_INIT_COUNT
	.align		4
        /*0044*/ 	.byte	0x02, 0x4a
	.zero		1
	.zero		1


	//----- nvinfo : EIATTR_EXIT_INSTR_OFFSETS
	.align		4
        /*0048*/ 	.byte	0x04, 0x1c
        /*004a*/ 	.short	(.L_15 - .L_14)


	//   ....[0]....
.L_14:
        /*004c*/ 	.word	0x00000070


	//   ....[1]....
        /*0050*/ 	.word	0x00000100


	//----- nvinfo : EIATTR_CBANK_PARAM_SIZE
	.align		4
.L_15:
        /*0054*/ 	.byte	0x03, 0x19
        /*0056*/ 	.short	0x0018


	//----- nvinfo : EIATTR_PARAM_CBANK
	.align		4
        /*0058*/ 	.byte	0x04, 0x0a
        /*005a*/ 	.short	(.L_17 - .L_16)
	.align		4
.L_16:
        /*005c*/ 	.word	index@(.nv.constant0.gscale_32)
        /*0060*/ 	.short	0x0380
        /*0062*/ 	.short	0x0018


	//----- nvinfo : EIATTR_SW_WAR
	.align		4
.L_17:
        /*0064*/ 	.byte	0x04, 0x36
        /*0066*/ 	.short	(.L_19 - .L_18)
.L_18:
        /*0068*/ 	.word	0x00000008
.L_19:


//--------------------- .nv.callgraph             --------------------------
	.section	.nv.callgraph,"",@"SHT_CUDA_CALLGRAPH"
	.align	4
	.sectionentsize	8
	.align		4
        /*0000*/ 	.word	0x00000000
	.align		4
        /*0004*/ 	.word	0xffffffff
	.align		4
        /*0008*/ 	.word	0x00000000
	.align		4
        /*000c*/ 	.word	0xfffffffe
	.align		4
        /*0010*/ 	.word	0x00000000
	.align		4
        /*0014*/ 	.word	0xfffffffd
	.align		4
        /*0018*/ 	.word	0x00000000
	.align		4
        /*001c*/ 	.word	0xfffffffc


//--------------------- .text.gscale_32           --------------------------
	.section	.text.gscale_32,"ax",@progbits
	.align	128
        .global         gscale_32
        .type           gscale_32,@function
        .size           gscale_32,(.L_x_1 - gscale_32)
        .other          gscale_32,@"STO_CUDA_ENTRY STV_DEFAULT"
gscale_32:
.text.gscale_32:
[----:B------:R-:W-:Y:S01]  /*0000*/  LDC R1, c[0x0][0x37c] ;  /* 0x0000df00ff017b82 */ /* 0x000fe20000000800 */
[----:B------:R-:W0:Y:S07]  /*0010*/  S2R R7, SR_TID.X ;  /* 0x0000000000077919 */ /* 0x000e2e0000002100 */
[----:B------:R-:W0:Y:S01]  /*0020*/  S2UR UR4, SR_CTAID.X ;  /* 0x00000000000479c3 */ /* 0x000e220000002500 */
[----:B------:R-:W1:Y:S07]  /*0030*/  LDCU UR5, c[0x0][0x380] ;  /* 0x00007000ff0577ac */ /* 0x000e6e0008000800 */
[----:B------:R-:W0:Y:S02]  /*0040*/  LDC R0, c[0x0][0x360] ;  /* 0x0000d800ff007b82 */ /* 0x000e240000000800 */
[----:B0-----:R-:W-:-:S05]  /*0050*/  IMAD R7, R0, UR4, R7 ;  /* 0x0000000400077c24 */ /* 0x001fca000f8e0207 */
[----:B-1----:R-:W-:-:S13]  /*0060*/  ISETP.GE.AND P0, PT, R7, UR5, PT ;  /* 0x0000000507007c0c */ /* 0x002fda000bf06270 */
[----:B------:R-:W-:Y:S05]  /*0070*/  @P0 EXIT ;  /* 0x000000000000094d */ /* 0x000fea0003800000 */
[----:B------:R-:W0:Y:S01]  /*0080*/  LDC.64 R4, c[0x0][0x390] ;  /* 0x0000e400ff047b82 */ /* 0x000e220000000a00 */
[----:B------:R-:W1:Y:S07]  /*0090*/  LDCU.64 UR4, c[0x0][0x358] ;  /* 0x00006b00ff0477ac */ /* 0x000e6e0008000a00 */
[----:B------:R-:W2:Y:S01]  /*00a0*/  LDC.64 R2, c[0x0][0x388] ;  /* 0x0000e200ff027b82 */ /* 0x000ea20000000a00 */
[----:B0-----:R-:W-:-:S05]  /*00b0*/  IMAD.WIDE R4, R7, 0x4, R4 ;  /* 0x0000000407047825 */ /* 0x001fca00078e0204 */
[----:B-1----:R-:W3:Y:S04]  /*00c0*/  LDG.E R7, desc[UR4][R4.64] ;  /* 0x0000000404077981 */ /* 0x002ee8000c1e1900 */
[----:B--2---:R-:W3:Y:S02]  /*00d0*/  LDG.E R2, desc[UR4][R2.64] ;  /* 0x0000000402027981 */ /* 0x004ee4000c1e1900 */
[----:B---3--:R-:W-:-:S05]  /*00e0*/  FMUL R7, R2, R7 ;  /* 0x0000000702077220 */ /* 0x008fca0000400000 */
[----:B------:R-:W-:Y:S01]  /*00f0*/  STG.E desc[UR4][R4.64], R7 ;  /* 0x0000000704007986 */ /* 0x000fe2000c101904 */
[----:B------:R-:W-:Y:S05]  /*0100*/  EXIT ;  /* 0x000000000000794d */ /* 0x000fea0003800000 */
.L_x_0:
[----:B------:R-:W-:-:S00]  /*0110*/  BRA `(.L_x_0) ;  /* 0xfffffffc00fc7947 */ /* 0x000fc0000383ffff */
[----:B------:R-:W-:-:S00]  /*0120*/  NOP ;  /* 0x0000000000007918 */ /* 0x000fc00000000000 */
        /* <DEDUP_REMOVED lines=13> */
.L_x_1:


//--------------------- .nv.shared.reserved.0     --------------------------
	.section	.nv.shared.reserved.0,"aw",@nobits
	.weak		__nv_reservedSMEM_offset_0_alias
	.size		__nv_reservedSMEM_offset_0_alias, 0, 64
	.other		__nv_reservedSMEM_offset_0_alias,@"STO_CUDA_RESERVED_SHARED STV_DEFAULT"
__nv_reservedSMEM_offset_0_alias:
	.zero		0
	.zero		64


//--------------------- .nv.constant0.gscale_32   --------------------------
	.section	.nv.constant0.gscale_32,"a",@progbits
	.sectionflags	@""
	.align	4
.nv.constant0.gscale_32:
	.zero		920


//--------------------- SYMBOLS --------------------------

	.type		.nv.reservedSmem.offset0,@object
	.size		.nv.reservedSmem.offset0,0x4
